	.headerflags	@"EF_CUDA_TEXMODE_UNIFIED EF_CUDA_64BIT_ADDRESS EF_CUDA_SM86 EF_CUDA_VIRTUAL_SM(EF_CUDA_SM86)"
	.elftype	@"ET_EXEC"


//--------------------- .nv.info                  --------------------------
	.section	.nv.info,"",@"SHT_CUDA_INFO"
	.align	4


	//----- nvinfo : EIATTR_REGCOUNT
	.align		4
        /*0000*/ 	.byte	0x04, 0x2f
        /*0002*/ 	.short	(.L_1 - .L_0)
	.align		4
.L_0:
        /*0004*/ 	.word	index@(triton__0d1d2d3d4d5de)
        /*0008*/ 	.word	0x00000022


	//----- nvinfo : EIATTR_MAX_STACK_SIZE
	.align		4
.L_1:
        /*000c*/ 	.byte	0x04, 0x23
        /*000e*/ 	.short	(.L_3 - .L_2)
	.align		4
.L_2:
        /*0010*/ 	.word	index@(triton__0d1d2d3d4d5de)
        /*0014*/ 	.word	0x00000000


	//----- nvinfo : EIATTR_MIN_STACK_SIZE
	.align		4
.L_3:
        /*0018*/ 	.byte	0x04, 0x12
        /*001a*/ 	.short	(.L_5 - .L_4)
	.align		4
.L_4:
        /*001c*/ 	.word	index@(triton__0d1d2d3d4d5de)
        /*0020*/ 	.word	0x00000000


	//----- nvinfo : EIATTR_FRAME_SIZE
	.align		4
.L_5:
        /*0024*/ 	.byte	0x04, 0x11
        /*0026*/ 	.short	(.L_7 - .L_6)
	.align		4
.L_6:
        /*0028*/ 	.word	index@(triton__0d1d2d3d4d5de)
        /*002c*/ 	.word	0x00000000
.L_7:


//--------------------- .nv.info.triton__0d1d2d3d4d5de --------------------------
	.section	.nv.info.triton__0d1d2d3d4d5de,"",@"SHT_CUDA_INFO"
	.align	4


	//----- nvinfo : EIATTR_CUDA_API_VERSION
	.align		4
        /*0000*/ 	.byte	0x04, 0x37
        /*0002*/ 	.short	(.L_9 - .L_8)
.L_8:
        /*0004*/ 	.word	0x0000007b


	//----- nvinfo : EIATTR_SW2861232_WAR
	.align		4
.L_9:
        /*0008*/ 	.byte	0x01, 0x35
	.zero		2


	//----- nvinfo : EIATTR_PARAM_CBANK
	.align		4
        /*000c*/ 	.byte	0x04, 0x0a
        /*000e*/ 	.short	(.L_11 - .L_10)
	.align		4
.L_10:
        /*0010*/ 	.word	index@(.nv.constant0.triton__0d1d2d3d4d5de)
        /*0014*/ 	.short	0x0160
        /*0016*/ 	.short	0x002c


	//----- nvinfo : EIATTR_CBANK_PARAM_SIZE
	.align		4
.L_11:
        /*0018*/ 	.byte	0x03, 0x19
        /*001a*/ 	.short	0x002c


	//----- nvinfo : EIATTR_KPARAM_INFO
	.align		4
        /*001c*/ 	.byte	0x04, 0x17
        /*001e*/ 	.short	(.L_13 - .L_12)
.L_12:
        /*0020*/ 	.word	0x00000000
        /*0024*/ 	.short	0x0005
        /*0026*/ 	.short	0x0028
        /*0028*/ 	.byte	0x00, 0xf0, 0x11, 0x00


	//----- nvinfo : EIATTR_KPARAM_INFO
	.align		4
.L_13:
        /*002c*/ 	.byte	0x04, 0x17
        /*002e*/ 	.short	(.L_15 - .L_14)
.L_14:
        /*0030*/ 	.word	0x00000000
        /*0034*/ 	.short	0x0004
        /*0036*/ 	.short	0x0020
        /*0038*/ 	.byte	0x00, 0xf0, 0x21, 0x00


	//----- nvinfo : EIATTR_KPARAM_INFO
	.align		4
.L_15:
        /*003c*/ 	.byte	0x04, 0x17
        /*003e*/ 	.short	(.L_17 - .L_16)
.L_16:
        /*0040*/ 	.word	0x00000000
        /*0044*/ 	.short	0x0003
        /*0046*/ 	.short	0x0018
        /*0048*/ 	.byte	0x00, 0xf0, 0x21, 0x00


	//----- nvinfo : EIATTR_KPARAM_INFO
	.align		4
.L_17:
        /*004c*/ 	.byte	0x04, 0x17
        /*004e*/ 	.short	(.L_19 - .L_18)
.L_18:
        /*0050*/ 	.word	0x00000000
        /*0054*/ 	.short	0x0002
        /*0056*/ 	.short	0x0010
        /*0058*/ 	.byte	0x00, 0xf0, 0x21, 0x00


	//----- nvinfo : EIATTR_KPARAM_INFO
	.align		4
.L_19:
        /*005c*/ 	.byte	0x04, 0x17
        /*005e*/ 	.short	(.L_21 - .L_20)
.L_20:
        /*0060*/ 	.word	0x00000000
        /*0064*/ 	.short	0x0001
        /*0066*/ 	.short	0x0008
        /*0068*/ 	.byte	0x00, 0xf0, 0x21, 0x00


	//----- nvinfo : EIATTR_KPARAM_INFO
	.align		4
.L_21:
        /*006c*/ 	.byte	0x04, 0x17
        /*006e*/ 	.short	(.L_23 - .L_22)
.L_22:
        /*0070*/ 	.word	0x00000000
        /*0074*/ 	.short	0x0000
        /*0076*/ 	.short	0x0000
        /*0078*/ 	.byte	0x00, 0xf0, 0x21, 0x00


	//----- nvinfo : EIATTR_MAXREG_COUNT
	.align		4
.L_23:
        /*007c*/ 	.byte	0x03, 0x1b
        /*007e*/ 	.short	0x00ff


	//----- nvinfo : EIATTR_EXIT_INSTR_OFFSETS
	.align		4
        /*0080*/ 	.byte	0x04, 0x1c
        /*0082*/ 	.short	(.L_25 - .L_24)


	//   ....[0]....
.L_24:
        /*0084*/ 	.word	0x000008a0


	//----- nvinfo : EIATTR_MAX_THREADS
	.align		4
.L_25:
        /*0088*/ 	.byte	0x04, 0x05
        /*008a*/ 	.short	(.L_27 - .L_26)
.L_26:
        /*008c*/ 	.word	0x00000100
        /*0090*/ 	.word	0x00000001
        /*0094*/ 	.word	0x00000001
.L_27:


//--------------------- .nv.rel.action            --------------------------
	.section	.nv.rel.action,"",@"SHT_CUDA_RELOCINFO"
	.align	8
	.sectionentsize	8
        /*0000*/ 	.byte	0x73, 0x00, 0x00, 0x00, 0x00, 0x00, 0x00, 0x00, 0x00, 0x00, 0x00, 0x11, 0x25, 0x00, 0x05, 0x36


//--------------------- .nv.constant0.triton__0d1d2d3d4d5de --------------------------
	.section	.nv.constant0.triton__0d1d2d3d4d5de,"a",@progbits
	.align	4
.nv.constant0.triton__0d1d2d3d4d5de:
	.zero		396


//--------------------- .text.triton__0d1d2d3d4d5de --------------------------
	.section	.text.triton__0d1d2d3d4d5de,"ax",@progbits
	.sectioninfo	@"SHI_REGISTERS=34"
	.align	128
        .global         triton__0d1d2d3d4d5de
        .type           triton__0d1d2d3d4d5de,@function
        .size           triton__0d1d2d3d4d5de,(.L_x_1 - triton__0d1d2d3d4d5de)
        .other          triton__0d1d2d3d4d5de,@"STO_CUDA_ENTRY STV_DEFAULT"
triton__0d1d2d3d4d5de:
.text.triton__0d1d2d3d4d5de:
[----:B------:R-:W-:-:S02]  /*0000*/  IMAD.MOV.U32 R1, RZ, RZ, c[0x0][0x28] ;  /* 0x00000a00ff017624 */ /* 0x000fc400078e00ff */
[----:B------:R-:W0:Y:S01]  /*0010*/  S2R R0, SR_TID.X ;  /* 0x0000000000007919 */ /* 0x000e220000002100 */
[----:B------:R-:W-:Y:S01]  /*0020*/  ULDC.64 UR4, c[0x0][0x118] ;  /* 0x0000460000047ab9 */ /* 0x000fe20000000a00 */
[----:B------:R-:W-:Y:S02]  /*0030*/  PRMT R19, RZ, 0x7610, R19 ;  /* 0x00007610ff137816 */ /* 0x000fe40000000013 */
[----:B------:R-:W1:Y:S01]  /*0040*/  S2R R9, SR_CTAID.X ;  /* 0x0000000000097919 */ /* 0x000e620000002500 */
[----:B0-----:R-:W-:Y:S01]  /*0050*/  IMAD.SHL.U32 R0, R0, 0x2, RZ ;  /* 0x0000000200007824 */ /* 0x001fe200078e00ff */
[----:B-1----:R-:W-:-:S04]  /*0060*/  SHF.R.S32.HI R21, RZ, 0x16, R9 ;  /* 0x00000016ff157819 */ /* 0x002fc80000011409 */
[----:B------:R-:W-:Y:S02]  /*0070*/  LOP3.LUT R0, R0, 0x1fe, RZ, 0xc0, !PT ;  /* 0x000001fe00007812 */ /* 0x000fe400078ec0ff */
[----:B------:R-:W-:-:S03]  /*0080*/  SGXT R21, R21, 0x1 ;  /* 0x000000011515781a */ /* 0x000fc60000000200 */
[----:B------:R-:W-:-:S05]  /*0090*/  IMAD R0, R9, 0x200, R0 ;  /* 0x0000020009007824 */ /* 0x000fca00078e0200 */
[----:B------:R-:W-:-:S04]  /*00a0*/  SHF.R.S32.HI R3, RZ, 0x1f, R0 ;  /* 0x0000001fff037819 */ /* 0x000fc80000011400 */
[CC--:B------:R-:W-:Y:S02]  /*00b0*/  LEA.HI R7, R3.reuse, R0.reuse, RZ, 0x11 ;  /* 0x0000000003077211 */ /* 0x0c0fe400078f88ff */
[----:B------:R-:W-:Y:S02]  /*00c0*/  LEA.HI R3, R3, R0, RZ, 0x8 ;  /* 0x0000000003037211 */ /* 0x000fe400078f40ff */
[----:B------:R-:W-:Y:S02]  /*00d0*/  SHF.R.S32.HI R8, RZ, 0x11, R7 ;  /* 0x00000011ff087819 */ /* 0x000fe40000011407 */
[----:B------:R-:W-:Y:S02]  /*00e0*/  SHF.R.S32.HI R2, RZ, 0x8, R3 ;  /* 0x00000008ff027819 */ /* 0x000fe40000011403 */
[----:B------:R-:W-:Y:S02]  /*00f0*/  LOP3.LUT R5, R8, 0xffff, RZ, 0xc0, !PT ;  /* 0x0000ffff08057812 */ /* 0x000fe400078ec0ff */
[----:B------:R-:W-:-:S02]  /*0100*/  LEA.HI R4, R2, R2, RZ, 0x9 ;  /* 0x0000000202047211 */ /* 0x000fc400078f48ff */
[----:B------:R-:W-:Y:S02]  /*0110*/  LEA.HI R5, R5, R8, RZ, 0x11 ;  /* 0x0000000805057211 */ /* 0x000fe400078f88ff */
[----:B------:R-:W-:Y:S02]  /*0120*/  LOP3.LUT R31, R3, 0xffffff00, RZ, 0xc0, !PT ;  /* 0xffffff00031f7812 */ /* 0x000fe400078ec0ff */
[----:B------:R-:W-:Y:S02]  /*0130*/  LOP3.LUT R6, R5, 0xfffe, RZ, 0xc0, !PT ;  /* 0x0000fffe05067812 */ /* 0x000fe400078ec0ff */
[----:B------:R-:W-:Y:S01]  /*0140*/  LOP3.LUT R5, R4, 0xffe00, RZ, 0xc0, !PT ;  /* 0x000ffe0004057812 */ /* 0x000fe200078ec0ff */
[C---:B------:R-:W-:Y:S01]  /*0150*/  IMAD.IADD R31, R0.reuse, 0x1, -R31 ;  /* 0x00000001001f7824 */ /* 0x040fe200078e0a1f */
[----:B------:R-:W-:Y:S01]  /*0160*/  LEA.HI R4, R21, R0, RZ, 0x12 ;  /* 0x0000000015047211 */ /* 0x000fe200078f90ff */
[----:B------:R-:W-:Y:S01]  /*0170*/  IMAD.MOV R9, RZ, RZ, -R6 ;  /* 0x000000ffff097224 */ /* 0x000fe200078e0a06 */
[----:B------:R-:W-:Y:S01]  /*0180*/  IADD3 R6, R0, 0x1, RZ ;  /* 0x0000000100067810 */ /* 0x000fe20007ffe0ff */
[----:B------:R-:W-:Y:S01]  /*0190*/  IMAD.IADD R5, R2, 0x1, -R5 ;  /* 0x0000000102057824 */ /* 0x000fe200078e0a05 */
[----:B------:R-:W-:-:S02]  /*01a0*/  SHF.R.S32.HI R4, RZ, 0x12, R4 ;  /* 0x00000012ff047819 */ /* 0x000fc40000011404 */
[----:B------:R-:W-:Y:S02]  /*01b0*/  PRMT R9, R9, 0x7710, RZ ;  /* 0x0000771009097816 */ /* 0x000fe400000000ff */
[----:B------:R-:W-:Y:S01]  /*01c0*/  LEA.HI R2, R21, R6, RZ, 0x8 ;  /* 0x0000000615027211 */ /* 0x000fe200078f40ff */
[----:B------:R-:W-:Y:S01]  /*01d0*/  IMAD R4, R5, 0x4, R4 ;  /* 0x0000000405047824 */ /* 0x000fe200078e0204 */
[----:B------:R-:W-:Y:S01]  /*01e0*/  ISETP.GE.AND P0, PT, R31, 0x80, PT ;  /* 0x000000801f00780c */ /* 0x000fe20003f06270 */
[----:B------:R-:W-:Y:S01]  /*01f0*/  IMAD.IADD R8, R8, 0x1, R9 ;  /* 0x0000000108087824 */ /* 0x000fe200078e0209 */
[----:B------:R-:W-:Y:S01]  /*0200*/  LOP3.LUT R23, R2, 0xffffff00, RZ, 0xc0, !PT ;  /* 0xffffff0002177812 */ /* 0x000fe200078ec0ff */
[----:B------:R-:W-:-:S03]  /*0210*/  IMAD.SHL.U32 R20, R4, 0x400, RZ ;  /* 0x0000040004147824 */ /* 0x000fc600078e00ff */
[----:B------:R-:W-:Y:S01]  /*0220*/  PRMT R29, R8, 0x9910, RZ ;  /* 0x00009910081d7816 */ /* 0x000fe200000000ff */
[----:B------:R-:W-:Y:S01]  /*0230*/  IMAD.IADD R23, R6, 0x1, -R23 ;  /* 0x0000000106177824 */ /* 0x000fe200078e0a17 */
[----:B------:R-:W-:Y:S02]  /*0240*/  SHF.R.S32.HI R2, RZ, 0x1f, R20 ;  /* 0x0000001fff027819 */ /* 0x000fe40000011414 */
[-C--:B------:R-:W-:Y:S01]  /*0250*/  IADD3 R18, P1, R31, R20.reuse, RZ ;  /* 0x000000141f127210 */ /* 0x080fe20007f3e0ff */
[----:B------:R-:W-:Y:S01]  /*0260*/  IMAD.SHL.U32 R29, R29, 0x100, RZ ;  /* 0x000001001d1d7824 */ /* 0x000fe200078e00ff */
[----:B------:R-:W-:Y:S02]  /*0270*/  IADD3 R14, P2, R23, R20, RZ ;  /* 0x00000014170e7210 */ /* 0x000fe40007f5e0ff */
[-C--:B------:R-:W-:Y:S02]  /*0280*/  LEA.HI.X.SX32 R13, R31, R2.reuse, 0x1, P1 ;  /* 0x000000021f0d7211 */ /* 0x080fe400008f0eff */
[----:B------:R-:W-:-:S02]  /*0290*/  LEA.HI.X.SX32 R5, R23, R2, 0x1, P2 ;  /* 0x0000000217057211 */ /* 0x000fc400010f0eff */
[----:B------:R-:W-:Y:S02]  /*02a0*/  SHF.R.S32.HI R3, RZ, 0x1f, R29 ;  /* 0x0000001fff037819 */ /* 0x000fe4000001141d */
[C---:B------:R-:W-:Y:S02]  /*02b0*/  IADD3 R11, P4, R29.reuse, R14, RZ ;  /* 0x0000000e1d0b7210 */ /* 0x040fe40007f9e0ff */
[----:B------:R-:W-:Y:S02]  /*02c0*/  IADD3 R9, P3, R29, R18, RZ ;  /* 0x000000121d097210 */ /* 0x000fe40007f7e0ff */
[C---:B------:R-:W-:Y:S01]  /*02d0*/  LEA R2, P1, R18.reuse, c[0x0][0x160], 0x1 ;  /* 0x0000580012027a11 */ /* 0x040fe200078208ff */
[----:B------:R-:W-:Y:S01]  /*02e0*/  IMAD.X R12, R3, 0x1, R5, P4 ;  /* 0x00000001030c7824 */ /* 0x000fe200020e0605 */
[----:B------:R-:W-:Y:S01]  /*02f0*/  LEA R10, P4, R11, c[0x0][0x160], 0x1 ;  /* 0x000058000b0a7a11 */ /* 0x000fe200078808ff */
[--C-:B------:R-:W-:Y:S01]  /*0300*/  IMAD.X R16, R3, 0x1, R13.reuse, P3 ;  /* 0x0000000103107824 */ /* 0x100fe200018e060d */
[----:B------:R-:W-:-:S02]  /*0310*/  LEA.HI.X R3, R18, c[0x0][0x164], R13, 0x1, P1 ;  /* 0x0000590012037a11 */ /* 0x000fc400008f0c0d */
[----:B------:R-:W-:Y:S02]  /*0320*/  ISETP.GT.AND P1, PT, R31, 0x7f, PT ;  /* 0x0000007f1f00780c */ /* 0x000fe40003f24270 */
[--C-:B------:R-:W-:Y:S02]  /*0330*/  LEA.HI.X R11, R11, c[0x0][0x164], R12.reuse, 0x1, P4 ;  /* 0x000059000b0b7a11 */ /* 0x100fe400020f0c0c */
[C---:B------:R-:W-:Y:S02]  /*0340*/  LEA R8, P3, R9.reuse, c[0x0][0x160], 0x1 ;  /* 0x0000580009087a11 */ /* 0x040fe400078608ff */
[----:B------:R-:W-:Y:S02]  /*0350*/  PRMT R12, RZ, 0x7610, R12 ;  /* 0x00007610ff0c7816 */ /* 0x000fe4000000000c */
[----:B------:R-:W-:Y:S02]  /*0360*/  LEA R4, P2, R14, c[0x0][0x160], 0x1 ;  /* 0x000058000e047a11 */ /* 0x000fe400078408ff */
[----:B------:R-:W-:-:S02]  /*0370*/  LEA.HI.X R9, R9, c[0x0][0x164], R16, 0x1, P3 ;  /* 0x0000590009097a11 */ /* 0x000fc400018f0c10 */
[----:B------:R-:W-:Y:S01]  /*0380*/  PRMT R16, RZ, 0x7610, R16 ;  /* 0x00007610ff107816 */ /* 0x000fe20000000010 */
[----:B------:R0:W2:Y:S01]  /*0390*/  @!P0 LDG.E.U16 R12, [R2.64+0x500] ;  /* 0x00050004020c8981 */ /* 0x0000a2000c1e1500 */
[----:B------:R-:W-:Y:S02]  /*03a0*/  LEA.HI.X R5, R14, c[0x0][0x164], R5, 0x1, P2 ;  /* 0x000059000e057a11 */ /* 0x000fe400010f0c05 */
[C---:B------:R-:W-:Y:S01]  /*03b0*/  ISETP.GE.AND P3, PT, R23.reuse, 0x80, PT ;  /* 0x000000801700780c */ /* 0x040fe20003f66270 */
[----:B------:R1:W3:Y:S01]  /*03c0*/  @!P0 LDG.E.U16 R19, [R8.64+0x100] ;  /* 0x0001000408138981 */ /* 0x0002e2000c1e1500 */
[----:B------:R-:W-:Y:S02]  /*03d0*/  ISETP.GT.AND P2, PT, R23, 0x7f, PT ;  /* 0x0000007f1700780c */ /* 0x000fe40003f44270 */
[----:B------:R-:W-:Y:S01]  /*03e0*/  PRMT R14, RZ, 0x7610, R14 ;  /* 0x00007610ff0e7816 */ /* 0x000fe2000000000e */
[----:B------:R0:W4:Y:S01]  /*03f0*/  @P1 LDG.E.U16 R16, [R2.64+0x300] ;  /* 0x0003000402101981 */ /* 0x000122000c1e1500 */
[----:B------:R-:W-:-:S02]  /*0400*/  PRMT R18, RZ, 0x7610, R18 ;  /* 0x00007610ff127816 */ /* 0x000fc40000000012 */
[----:B------:R-:W-:Y:S02]  /*0410*/  PRMT R15, RZ, 0x7610, R15 ;  /* 0x00007610ff0f7816 */ /* 0x000fe4000000000f */
[----:B------:R-:W-:Y:S01]  /*0420*/  LOP3.LUT R7, R7, 0xfffe0000, RZ, 0xc0, !PT ;  /* 0xfffe000007077812 */ /* 0x000fe200078ec0ff */
[----:B------:R1:W5:Y:S01]  /*0430*/  @P1 LDG.E.U16 R14, [R8.64+-0x100] ;  /* 0xffff0004080e1981 */ /* 0x000362000c1e1500 */
[----:B------:R-:W-:Y:S02]  /*0440*/  PRMT R17, RZ, 0x7610, R17 ;  /* 0x00007610ff117816 */ /* 0x000fe40000000011 */
[----:B------:R-:W-:Y:S01]  /*0450*/  PRMT R13, RZ, 0x7610, R13 ;  /* 0x00007610ff0d7816 */ /* 0x000fe2000000000d */
[----:B------:R0:W3:Y:S01]  /*0460*/  @!P3 LDG.E.U16 R18, [R4.64+0x500] ;  /* 0x000500040412b981 */ /* 0x0000e2000c1e1500 */
[----:B------:R-:W-:Y:S01]  /*0470*/  LEA.HI R24, R21, R6, RZ, 0x11 ;  /* 0x0000000615187211 */ /* 0x000fe200078f88ff */
[----:B------:R-:W-:Y:S02]  /*0480*/  IMAD.IADD R21, R0, 0x1, -R7 ;  /* 0x0000000100157824 */ /* 0x000fe400078e0a07 */
[----:B------:R0:W3:Y:S01]  /*0490*/  @P2 LDG.E.U16 R15, [R4.64+0x300] ;  /* 0x00030004040f2981 */ /* 0x0000e2000c1e1500 */
[----:B------:R-:W-:-:S03]  /*04a0*/  LOP3.LUT R7, R24, 0xfffe0000, RZ, 0xc0, !PT ;  /* 0xfffe000018077812 */ /* 0x000fc600078ec0ff */
[----:B------:R1:W3:Y:S01]  /*04b0*/  @!P3 LDG.E.U16 R17, [R10.64+0x100] ;  /* 0x000100040a11b981 */ /* 0x0002e2000c1e1500 */
[----:B------:R-:W-:-:S03]  /*04c0*/  IMAD.MOV.U32 R22, RZ, RZ, 0x4 ;  /* 0x00000004ff167424 */ /* 0x000fc600078e00ff */
[----:B------:R1:W3:Y:S01]  /*04d0*/  @P2 LDG.E.U16 R13, [R10.64+-0x100] ;  /* 0xffff00040a0d2981 */ /* 0x0002e2000c1e1500 */
[CC--:B------:R-:W-:Y:S01]  /*04e0*/  IADD3 R24, R29.reuse, R20.reuse, R31 ;  /* 0x000000141d187210 */ /* 0x0c0fe20007ffe01f */
[----:B------:R-:W-:Y:S01]  /*04f0*/  IMAD.IADD R31, R6, 0x1, -R7 ;  /* 0x00000001061f7824 */ /* 0x000fe200078e0a07 */
[----:B------:R-:W-:Y:S01]  /*0500*/  IADD3 R20, R29, R20, R23 ;  /* 0x000000141d147210 */ /* 0x000fe20007ffe017 */
[----:B------:R-:W-:Y:S01]  /*0510*/  IMAD.MOV.U32 R25, RZ, RZ, 0x2 ;  /* 0x00000002ff197424 */ /* 0x000fe200078e00ff */
[----:B0-----:R2:W3:Y:S01]  /*0520*/  LDG.E.U16 R2, [R2.64+0x400] ;  /* 0x0004000402027981 */ /* 0x0014e2000c1e1500 */
[----:B------:R-:W-:-:S03]  /*0530*/  IMAD.WIDE R26, R21, R22, c[0x0][0x170] ;  /* 0x00005c00151a7625 */ /* 0x000fc600078e0216 */
[----:B------:R5:W3:Y:S01]  /*0540*/  LDG.E.U16 R4, [R4.64+0x400] ;  /* 0x0004000404047981 */ /* 0x000ae2000c1e1500 */
[----:B-1----:R-:W-:-:S03]  /*0550*/  IMAD.WIDE R8, R31, R22, c[0x0][0x170] ;  /* 0x00005c001f087625 */ /* 0x002fc600078e0216 */
[----:B------:R0:W3:Y:S01]  /*0560*/  LDG.E.EL R26, [R26.64] ;  /* 0x000000041a1a7981 */ /* 0x0000e2000c2e1900 */
[----:B------:R-:W-:-:S03]  /*0570*/  IMAD.WIDE R6, R24, R25, c[0x0][0x160] ;  /* 0x0000580018067625 */ /* 0x000fc600078e0219 */
[----:B------:R-:W3:Y:S01]  /*0580*/  LDG.E.EL R8, [R8.64] ;  /* 0x0000000408087981 */ /* 0x000ee2000c2e1900 */
[----:B------:R-:W-:-:S03]  /*0590*/  IMAD.WIDE R10, R20, R25, c[0x0][0x160] ;  /* 0x00005800140a7625 */ /* 0x000fc600078e0219 */
[----:B------:R1:W3:Y:S01]  /*05a0*/  LDG.E.U16 R6, [R6.64] ;  /* 0x0000000406067981 */ /* 0x0002e2000c1e1500 */
[----:B------:R-:W-:-:S03]  /*05b0*/  IMAD.WIDE R20, R21, R22, c[0x0][0x168] ;  /* 0x00005a0015147625 */ /* 0x000fc600078e0216 */
[----:B------:R0:W3:Y:S01]  /*05c0*/  LDG.E.U16 R10, [R10.64] ;  /* 0x000000040a0a7981 */ /* 0x0000e2000c1e1500 */
[----:B------:R-:W-:-:S03]  /*05d0*/  IMAD.WIDE R22, R31, R22, c[0x0][0x168] ;  /* 0x00005a001f167625 */ /* 0x000fc600078e0216 */
[----:B------:R-:W3:Y:S04]  /*05e0*/  LDG.E.EL R20, [R20.64] ;  /* 0x0000000414147981 */ /* 0x000ee8000c2e1900 */
[----:B------:R-:W3:Y:S01]  /*05f0*/  LDG.E.EL R22, [R22.64] ;  /* 0x0000000416167981 */ /* 0x000ee2000c2e1900 */
[----:B--2---:R-:W-:-:S05]  /*0600*/  SEL R3, R12, RZ, !P0 ;  /* 0x000000ff0c037207 */ /* 0x004fca0004000000 */
[----:B------:R-:W-:Y:S01]  /*0610*/  IMAD.U32 R3, R3, 0x10000, RZ ;  /* 0x0001000003037824 */ /* 0x000fe200078e00ff */
[----:B----4-:R-:W-:-:S03]  /*0620*/  SEL R16, R16, RZ, P1 ;  /* 0x000000ff10107207 */ /* 0x010fc60000800000 */
[----:B0-----:R-:W-:Y:S02]  /*0630*/  FADD R27, RZ, -R3 ;  /* 0x80000003ff1b7221 */ /* 0x001fe40000000000 */
[----:B------:R-:W-:Y:S01]  /*0640*/  IMAD.U32 R3, R16, 0x10000, RZ ;  /* 0x0001000010037824 */ /* 0x000fe200078e00ff */
[----:B-----5:R-:W-:-:S04]  /*0650*/  SEL R5, R14, RZ, P1 ;  /* 0x000000ff0e057207 */ /* 0x020fc80000800000 */
[----:B------:R-:W-:Y:S02]  /*0660*/  @P0 FSEL R27, R3, RZ, P1 ;  /* 0x000000ff031b0208 */ /* 0x000fe40000800000 */
[----:B---3--:R-:W-:Y:S02]  /*0670*/  SEL R18, R18, RZ, !P3 ;  /* 0x000000ff12127207 */ /* 0x008fe40005800000 */
[----:B------:R-:W-:Y:S02]  /*0680*/  SEL R3, R19, RZ, !P0 ;  /* 0x000000ff13037207 */ /* 0x000fe40004000000 */
[----:B------:R-:W-:Y:S02]  /*0690*/  SEL R15, R15, RZ, P2 ;  /* 0x000000ff0f0f7207 */ /* 0x000fe40001000000 */
[----:B------:R-:W-:Y:S02]  /*06a0*/  SEL R17, R17, RZ, !P3 ;  /* 0x000000ff11117207 */ /* 0x000fe40005800000 */
[----:B------:R-:W-:Y:S01]  /*06b0*/  SEL R13, R13, RZ, P2 ;  /* 0x000000ff0d0d7207 */ /* 0x000fe20001000000 */
[----:B------:R-:W-:-:S02]  /*06c0*/  IMAD.U32 R18, R18, 0x10000, RZ ;  /* 0x0001000012127824 */ /* 0x000fc400078e00ff */
[----:B------:R-:W-:Y:S02]  /*06d0*/  IMAD.U32 R3, R3, 0x10000, RZ ;  /* 0x0001000003037824 */ /* 0x000fe400078e00ff */
[----:B------:R-:W-:Y:S02]  /*06e0*/  IMAD.U32 R5, R5, 0x10000, RZ ;  /* 0x0001000005057824 */ /* 0x000fe400078e00ff */
[----:B------:R-:W-:Y:S02]  /*06f0*/  IMAD.U32 R15, R15, 0x10000, RZ ;  /* 0x000100000f0f7824 */ /* 0x000fe400078e00ff */
[----:B------:R-:W-:Y:S02]  /*0700*/  IMAD.U32 R17, R17, 0x10000, RZ ;  /* 0x0001000011117824 */ /* 0x000fe400078e00ff */
[----:B------:R-:W-:Y:S01]  /*0710*/  IMAD.U32 R13, R13, 0x10000, RZ ;  /* 0x000100000d0d7824 */ /* 0x000fe200078e00ff */
[----:B------:R-:W-:Y:S01]  /*0720*/  FADD R11, RZ, -R18 ;  /* 0x80000012ff0b7221 */ /* 0x000fe20000000000 */
[----:B------:R-:W-:Y:S01]  /*0730*/  FADD R3, RZ, -R3 ;  /* 0x80000003ff037221 */ /* 0x000fe20000000000 */
[----:B------:R-:W-:Y:S01]  /*0740*/  FADD R17, RZ, -R17 ;  /* 0x80000011ff117221 */ /* 0x000fe20000000000 */
[----:B------:R-:W-:-:S02]  /*0750*/  @P0 FSEL R3, R5, RZ, P1 ;  /* 0x000000ff05030208 */ /* 0x000fc40000800000 */
[----:B------:R-:W-:Y:S02]  /*0760*/  @P3 FSEL R11, R15, RZ, P2 ;  /* 0x000000ff0f0b3208 */ /* 0x000fe40001000000 */
[----:B------:R-:W-:Y:S01]  /*0770*/  @P3 FSEL R17, R13, RZ, P2 ;  /* 0x000000ff0d113208 */ /* 0x000fe20001000000 */
[----:B------:R-:W-:Y:S01]  /*0780*/  FMUL R27, R26, R27 ;  /* 0x0000001b1a1b7220 */ /* 0x000fe20000400000 */
[----:B------:R-:W-:Y:S01]  /*0790*/  FMUL R26, R3, R26 ;  /* 0x0000001a031a7220 */ /* 0x000fe20000400000 */
[----:B-1----:R-:W-:Y:S01]  /*07a0*/  IMAD.U32 R7, R2, 0x10000, RZ ;  /* 0x0001000002077824 */ /* 0x002fe200078e00ff */
[----:B------:R-:W-:Y:S01]  /*07b0*/  FMUL R11, R8, R11 ;  /* 0x0000000b080b7220 */ /* 0x000fe20000400000 */
[----:B------:R-:W-:Y:S01]  /*07c0*/  IMAD.U32 R9, R4, 0x10000, RZ ;  /* 0x0001000004097824 */ /* 0x000fe200078e00ff */
[----:B------:R-:W-:Y:S01]  /*07d0*/  FMUL R8, R17, R8 ;  /* 0x0000000811087220 */ /* 0x000fe20000400000 */
[----:B------:R-:W-:Y:S02]  /*07e0*/  IMAD.U32 R3, R6, 0x10000, RZ ;  /* 0x0001000006037824 */ /* 0x000fe400078e00ff */
[----:B------:R-:W-:Y:S01]  /*07f0*/  IMAD.U32 R5, R10, 0x10000, RZ ;  /* 0x000100000a057824 */ /* 0x000fe200078e00ff */
[----:B------:R-:W-:Y:S01]  /*0800*/  FFMA R7, R20, R7, R27 ;  /* 0x0000000714077223 */ /* 0x000fe2000000001b */
[----:B------:R-:W-:Y:S01]  /*0810*/  FFMA R26, R3, R20, R26 ;  /* 0x00000014031a7223 */ /* 0x000fe2000000001a */
[----:B------:R-:W-:Y:S01]  /*0820*/  FFMA R2, R22, R9, R11 ;  /* 0x0000000916027223 */ /* 0x000fe2000000000b */
[----:B------:R-:W-:-:S04]  /*0830*/  FFMA R5, R5, R22, R8 ;  /* 0x0000001605057223 */ /* 0x000fc80000000008 */
[----:B------:R-:W-:Y:S01]  /*0840*/  F2FP.BF16.PACK_AB R9, R2, R7 ;  /* 0x000000070209723e */ /* 0x000fe200000010ff */
[----:B------:R-:W-:Y:S01]  /*0850*/  IMAD.WIDE R2, R0, R25, c[0x0][0x178] ;  /* 0x00005e0000027625 */ /* 0x000fe200078e0219 */
[----:B------:R-:W-:-:S03]  /*0860*/  F2FP.BF16.PACK_AB R7, R5, R26 ;  /* 0x0000001a0507723e */ /* 0x000fc600000010ff */
[----:B------:R-:W-:Y:S02]  /*0870*/  IMAD.WIDE R4, R0, R25, c[0x0][0x180] ;  /* 0x0000600000047625 */ /* 0x000fe400078e0219 */
[----:B------:R-:W-:Y:S04]  /*0880*/  STG.E [R2.64], R7 ;  /* 0x0000000702007986 */ /* 0x000fe8000c101904 */
[----:B------:R-:W-:Y:S01]  /*0890*/  STG.E [R4.64], R9 ;  /* 0x0000000904007986 */ /* 0x000fe2000c101904 */
[----:B------:R-:W-:Y:S05]  /*08a0*/  EXIT ;  /* 0x000000000000794d */ /* 0x000fea0003800000 */
.L_x_0:
[----:B------:R-:W-:-:S00]  /*08b0*/  BRA `(.L_x_0) ;  /* 0xfffffff000007947 */ /* 0x000fc0000383ffff */
[----:B------:R-:W-:-:S00]  /*08c0*/  NOP ;  /* 0x0000000000007918 */ /* 0x000fc00000000000 */
        /* <DEDUP_REMOVED lines=11> */
.L_x_1:
